//
// Generated by NVIDIA NVVM Compiler
//
// Compiler Build ID: CL-36424714
// Cuda compilation tools, release 13.0, V13.0.88
// Based on NVVM 20.0.0
//

.version 9.0
.target sm_100
.address_size 64

	// .globl	_Z13device_globalPji

.visible .entry _Z13device_globalPji(
	.param .u64 .ptr .align 1 _Z13device_globalPji_param_0,
	.param .u32 _Z13device_globalPji_param_1
)
{
	.reg .b32 	%r<6>;
	.reg .b64 	%rd<7>;

	ld.param.u64 	%rd1, [_Z13device_globalPji_param_0];
	cvta.to.global.u64 	%rd2, %rd1;
	mov.u32 	%r1, %ctaid.x;
	mov.u32 	%r2, %ntid.x;
	mov.u32 	%r3, %tid.x;
	mad.lo.s32 	%r4, %r1, %r2, %r3;
	mul.wide.s32 	%rd3, %r4, 4;
	add.s64 	%rd4, %rd2, %rd3;
	ld.global.u32 	%r5, [%rd4];
	mul.wide.s32 	%rd5, %r5, 4;
	add.s64 	%rd6, %rd2, %rd5;
	st.global.u32 	[%rd6], %r4;
	ret;

}


// ===== COMPILED SASS (sm_100) =====

	.target	sm_100

	.elftype	@"ET_EXEC"


//--------------------- .note.nv.tkinfo           --------------------------
	.section	.note.nv.tkinfo,"",@"SHT_NOTE"
	.sectionflags	@"SHF_NOTE_NV_TKINFO"
	.tkinfo
        /*0018*/ 	.word	0x00000002
        /*0030*/ 	.string	""
        /*0030*/ 	.string	"ptxas"
        /*0030*/ 	.string	"Cuda compilation tools, release 13.0, V13.0.88"
        /*0030*/ 	.string	"Build cuda_13.0.r13.0/compiler.36424714_0"
        /*0030*/ 	.string	"-arch sm_100 -m 64 "



//--------------------- .note.nv.cuinfo           --------------------------
	.section	.note.nv.cuinfo,"",@"SHT_NOTE"
	.sectionflags	@"SHF_NOTE_NV_CUINFO"
        /*0018*/ 	.short	0x0002
        /*001a*/ 	.short	0x0064
        /*001c*/ 	.short	0x0082
	.zero		2


//--------------------- .nv.info                  --------------------------
	.section	.nv.info,"",@"SHT_CUDA_INFO"
	.align	4


	//----- nvinfo : EIATTR_REGCOUNT
	.align		4
        /*0000*/ 	.byte	0x04, 0x2f
        /*0002*/ 	.short	(.L_1 - .L_0)
	.align		4
.L_0:
        /*0004*/ 	.word	index@(_Z13device_globalPji)
        /*0008*/ 	.word	0x0000000a


	//----- nvinfo : EIATTR_FRAME_SIZE
	.align		4
.L_1:
        /*000c*/ 	.byte	0x04, 0x11
        /*000e*/ 	.short	(.L_3 - .L_2)
	.align		4
.L_2:
        /*0010*/ 	.word	index@(_Z13device_globalPji)
        /*0014*/ 	.word	0x00000000


	//----- nvinfo : EIATTR_MIN_STACK_SIZE
	.align		4
.L_3:
        /*0018*/ 	.byte	0x04, 0x12
        /*001a*/ 	.short	(.L_5 - .L_4)
	.align		4
.L_4:
        /*001c*/ 	.word	index@(_Z13device_globalPji)
        /*0020*/ 	.word	0x00000000
.L_5:


//--------------------- .nv.compat                --------------------------
	.section	.nv.compat,"",@"SHT_CUDA_COMPAT_INFO"
	.align	4
        /*0000*/ 	.byte	0x02, 0x09, 0x00, 0x00, 0x02, 0x02, 0x01, 0x00, 0x02, 0x05, 0x05, 0x00, 0x03, 0x07, 0x01, 0x01
        /*0010*/ 	.byte	0x02, 0x03, 0x00, 0x00, 0x02, 0x06, 0x01, 0x00, 0x04, 0x0b, 0x08, 0x00, 0x09, 0x00, 0x00, 0x00
        /*0020*/ 	.byte	0x00, 0x00, 0x00, 0x00


//--------------------- .nv.info._Z13device_globalPji --------------------------
	.section	.nv.info._Z13device_globalPji,"",@"SHT_CUDA_INFO"
	.sectionflags	@""
	.align	4


	//----- nvinfo : EIATTR_CUDA_API_VERSION
	.align		4
        /*0000*/ 	.byte	0x04, 0x37
        /*0002*/ 	.short	(.L_7 - .L_6)
.L_6:
        /*0004*/ 	.word	0x00000082


	//----- nvinfo : EIATTR_KPARAM_INFO
	.align		4
.L_7:
        /*0008*/ 	.byte	0x04, 0x17
        /*000a*/ 	.short	(.L_9 - .L_8)
.L_8:
        /*000c*/ 	.word	0x00000000
        /*0010*/ 	.short	0x0001
        /*0012*/ 	.short	0x0008
        /*0014*/ 	.byte	0x00, 0xf0, 0x11, 0x00


	//----- nvinfo : EIATTR_KPARAM_INFO
	.align		4
.L_9:
        /*0018*/ 	.byte	0x04, 0x17
        /*001a*/ 	.short	(.L_11 - .L_10)
.L_10:
        /*001c*/ 	.word	0x00000000
        /*0020*/ 	.short	0x0000
        /*0022*/ 	.short	0x0000
        /*0024*/ 	.byte	0x00, 0xf5, 0x21, 0x00


	//----- nvinfo : EIATTR_SPARSE_MMA_MASK
	.align		4
.L_11:
        /*0028*/ 	.byte	0x03, 0x50
        /*002a*/ 	.short	0x0000


	//----- nvinfo : EIATTR_MAXREG_COUNT
	.align		4
        /*002c*/ 	.byte	0x03, 0x1b
        /*002e*/ 	.short	0x00ff


	//----- nvinfo : EIATTR_MERCURY_ISA_VERSION
	.align		4
        /*0030*/ 	.byte	0x03, 0x5f
        /*0032*/ 	.short	0x0101


	//----- nvinfo : EIATTR_VRC_CTA_INIT_COUNT
	.align		4
        /*0034*/ 	.byte	0x02, 0x4a
	.zero		1
	.zero		1


	//----- nvinfo : EIATTR_EXIT_INSTR_OFFSETS
	.align		4
        /*0038*/ 	.byte	0x04, 0x1c
        /*003a*/ 	.short	(.L_13 - .L_12)


	//   ....[0]....
.L_12:
        /*003c*/ 	.word	0x000000b0


	//----- nvinfo : EIATTR_CBANK_PARAM_SIZE
	.align		4
.L_13:
        /*0040*/ 	.byte	0x03, 0x19
        /*0042*/ 	.short	0x000c


	//----- nvinfo : EIATTR_PARAM_CBANK
	.align		4
        /*0044*/ 	.byte	0x04, 0x0a
        /*0046*/ 	.short	(.L_15 - .L_14)
	.align		4
.L_14:
        /*0048*/ 	.word	index@(.nv.constant0._Z13device_globalPji)
        /*004c*/ 	.short	0x0380
        /*004e*/ 	.short	0x000c


	//----- nvinfo : EIATTR_SW_WAR
	.align		4
.L_15:
        /*0050*/ 	.byte	0x04, 0x36
        /*0052*/ 	.short	(.L_17 - .L_16)
.L_16:
        /*0054*/ 	.word	0x00000008
.L_17:


//--------------------- .nv.callgraph             --------------------------
	.section	.nv.callgraph,"",@"SHT_CUDA_CALLGRAPH"
	.align	4
	.sectionentsize	8
	.align		4
        /*0000*/ 	.word	0x00000000
	.align		4
        /*0004*/ 	.word	0xffffffff
	.align		4
        /*0008*/ 	.word	0x00000000
	.align		4
        /*000c*/ 	.word	0xfffffffe
	.align		4
        /*0010*/ 	.word	0x00000000
	.align		4
        /*0014*/ 	.word	0xfffffffd
	.align		4
        /*0018*/ 	.word	0x00000000
	.align		4
        /*001c*/ 	.word	0xfffffffc


//--------------------- .text._Z13device_globalPji --------------------------
	.section	.text._Z13device_globalPji,"ax",@progbits
	.align	128
        .global         _Z13device_globalPji
        .type           _Z13device_globalPji,@function
        .size           _Z13device_globalPji,(.L_x_1 - _Z13device_globalPji)
        .other          _Z13device_globalPji,@"STO_CUDA_ENTRY STV_DEFAULT"
_Z13device_globalPji:
.text._Z13device_globalPji:
[----:B------:R-:W-:Y:S01]  /*0000*/  LDC R1, c[0x0][0x37c] ;  /* 0x0000df00ff017b82 */ /* 0x000fe20000000800 */
[----:B------:R-:W0:Y:S07]  /*0010*/  S2R R0, SR_TID.X ;  /* 0x0000000000007919 */ /* 0x000e2e0000002100 */
[----:B------:R-:W0:Y:S01]  /*0020*/  S2UR UR6, SR_CTAID.X ;  /* 0x00000000000679c3 */ /* 0x000e220000002500 */
[----:B------:R-:W1:Y:S07]  /*0030*/  LDCU.64 UR4, c[0x0][0x358] ;  /* 0x00006b00ff0477ac */ /* 0x000e6e0008000a00 */
[----:B------:R-:W0:Y:S08]  /*0040*/  LDC R7, c[0x0][0x360] ;  /* 0x0000d800ff077b82 */ /* 0x000e300000000800 */
[----:B------:R-:W2:Y:S01]  /*0050*/  LDC.64 R4, c[0x0][0x380] ;  /* 0x0000e000ff047b82 */ /* 0x000ea20000000a00 */
[----:B0-----:R-:W-:-:S04]  /*0060*/  IMAD R7, R7, UR6, R0 ;  /* 0x0000000607077c24 */ /* 0x001fc8000f8e0200 */
[----:B--2---:R-:W-:-:S06]  /*0070*/  IMAD.WIDE R2, R7, 0x4, R4 ;  /* 0x0000000407027825 */ /* 0x004fcc00078e0204 */
[----:B-1----:R-:W2:Y:S02]  /*0080*/  LDG.E R3, desc[UR4][R2.64] ;  /* 0x0000000402037981 */ /* 0x002ea4000c1e1900 */
[----:B--2---:R-:W-:-:S05]  /*0090*/  IMAD.WIDE R4, R3, 0x4, R4 ;  /* 0x0000000403047825 */ /* 0x004fca00078e0204 */
[----:B------:R-:W-:Y:S01]  /*00a0*/  STG.E desc[UR4][R4.64], R7 ;  /* 0x0000000704007986 */ /* 0x000fe2000c101904 */
[----:B------:R-:W-:Y:S05]  /*00b0*/  EXIT ;  /* 0x000000000000794d */ /* 0x000fea0003800000 */
.L_x_0:
[----:B------:R-:W-:-:S00]  /*00c0*/  BRA `(.L_x_0) ;  /* 0xfffffffc00fc7947 */ /* 0x000fc0000383ffff */
[----:B------:R-:W-:-:S00]  /*00d0*/  NOP ;  /* 0x0000000000007918 */ /* 0x000fc00000000000 */
        /* <DEDUP_REMOVED lines=10> */
.L_x_1:


//--------------------- .nv.shared.reserved.0     --------------------------
	.section	.nv.shared.reserved.0,"aw",@nobits
	.weak		__nv_reservedSMEM_offset_0_alias
	.size		__nv_reservedSMEM_offset_0_alias, 0, 64
	.other		__nv_reservedSMEM_offset_0_alias,@"STO_CUDA_RESERVED_SHARED STV_DEFAULT"
__nv_reservedSMEM_offset_0_alias:
	.zero		0
	.zero		64


//--------------------- .nv.constant0._Z13device_globalPji --------------------------
	.section	.nv.constant0._Z13device_globalPji,"a",@progbits
	.sectionflags	@""
	.align	4
.nv.constant0._Z13device_globalPji:
	.zero		908


//--------------------- SYMBOLS --------------------------

	.type		.nv.reservedSmem.offset0,@object
	.size		.nv.reservedSmem.offset0,0x4
